	.headerflags	@"EF_CUDA_TEXMODE_UNIFIED EF_CUDA_64BIT_ADDRESS EF_CUDA_ACCELERATORS EF_CUDA_SM90 EF_CUDA_VIRTUAL_SM(EF_CUDA_SM90)"
	.elftype	@"ET_EXEC"


//--------------------- .nv.info                  --------------------------
	.section	.nv.info,"",@"SHT_CUDA_INFO"
	.align	4


	//----- nvinfo : EIATTR_REGCOUNT
	.align		4
        /*0000*/ 	.byte	0x04, 0x2f
        /*0002*/ 	.short	(.L_1 - .L_0)
	.align		4
.L_0:
        /*0004*/ 	.word	index@(triton_poi_fused_cat_26)
        /*0008*/ 	.word	0x00000020


	//----- nvinfo : EIATTR_MIN_STACK_SIZE
	.align		4
.L_1:
        /*000c*/ 	.byte	0x04, 0x12
        /*000e*/ 	.short	(.L_3 - .L_2)
	.align		4
.L_2:
        /*0010*/ 	.word	index@(triton_poi_fused_cat_26)
        /*0014*/ 	.word	0x00000000


	//----- nvinfo : EIATTR_FRAME_SIZE
	.align		4
.L_3:
        /*0018*/ 	.byte	0x04, 0x11
        /*001a*/ 	.short	(.L_5 - .L_4)
	.align		4
.L_4:
        /*001c*/ 	.word	index@(triton_poi_fused_cat_26)
        /*0020*/ 	.word	0x00000000


	//----- nvinfo : EIATTR_MIN_STACK_SIZE
	.align		4
.L_5:
        /*0024*/ 	.byte	0x04, 0x12
        /*0026*/ 	.short	(.L_7 - .L_6)
	.align		4
.L_6:
        /*0028*/ 	.word	index@(triton_poi_fused_cat_26)
        /*002c*/ 	.word	0x00000000
.L_7:


//--------------------- .nv.info.triton_poi_fused_cat_26 --------------------------
	.section	.nv.info.triton_poi_fused_cat_26,"",@"SHT_CUDA_INFO"
	.sectionflags	@""
	.align	4


	//----- nvinfo : EIATTR_CUDA_API_VERSION
	.align		4
        /*0000*/ 	.byte	0x04, 0x37
        /*0002*/ 	.short	(.L_9 - .L_8)
.L_8:
        /*0004*/ 	.word	0x0000007c


	//----- nvinfo : EIATTR_KPARAM_INFO
	.align		4
.L_9:
        /*0008*/ 	.byte	0x04, 0x17
        /*000a*/ 	.short	(.L_11 - .L_10)
.L_10:
        /*000c*/ 	.word	0x00000000
        /*0010*/ 	.short	0x0009
        /*0012*/ 	.short	0x0048
        /*0014*/ 	.byte	0x00, 0xf0, 0x11, 0x00


	//----- nvinfo : EIATTR_KPARAM_INFO
	.align		4
.L_11:
        /*0018*/ 	.byte	0x04, 0x17
        /*001a*/ 	.short	(.L_13 - .L_12)
.L_12:
        /*001c*/ 	.word	0x00000000
        /*0020*/ 	.short	0x0008
        /*0022*/ 	.short	0x0040
        /*0024*/ 	.byte	0x00, 0xf4, 0x21, 0x00


	//----- nvinfo : EIATTR_KPARAM_INFO
	.align		4
.L_13:
        /*0028*/ 	.byte	0x04, 0x17
        /*002a*/ 	.short	(.L_15 - .L_14)
.L_14:
        /*002c*/ 	.word	0x00000000
        /*0030*/ 	.short	0x0007
        /*0032*/ 	.short	0x0038
        /*0034*/ 	.byte	0x00, 0xf4, 0x21, 0x00


	//----- nvinfo : EIATTR_KPARAM_INFO
	.align		4
.L_15:
        /*0038*/ 	.byte	0x04, 0x17
        /*003a*/ 	.short	(.L_17 - .L_16)
.L_16:
        /*003c*/ 	.word	0x00000000
        /*0040*/ 	.short	0x0006
        /*0042*/ 	.short	0x0030
        /*0044*/ 	.byte	0x00, 0xf4, 0x21, 0x00


	//----- nvinfo : EIATTR_KPARAM_INFO
	.align		4
.L_17:
        /*0048*/ 	.byte	0x04, 0x17
        /*004a*/ 	.short	(.L_19 - .L_18)
.L_18:
        /*004c*/ 	.word	0x00000000
        /*0050*/ 	.short	0x0005
        /*0052*/ 	.short	0x0028
        /*0054*/ 	.byte	0x00, 0xf4, 0x21, 0x00


	//----- nvinfo : EIATTR_KPARAM_INFO
	.align		4
.L_19:
        /*0058*/ 	.byte	0x04, 0x17
        /*005a*/ 	.short	(.L_21 - .L_20)
.L_20:
        /*005c*/ 	.word	0x00000000
        /*0060*/ 	.short	0x0004
        /*0062*/ 	.short	0x0020
        /*0064*/ 	.byte	0x00, 0xf4, 0x21, 0x00


	//----- nvinfo : EIATTR_KPARAM_INFO
	.align		4
.L_21:
        /*0068*/ 	.byte	0x04, 0x17
        /*006a*/ 	.short	(.L_23 - .L_22)
.L_22:
        /*006c*/ 	.word	0x00000000
        /*0070*/ 	.short	0x0003
        /*0072*/ 	.short	0x0018
        /*0074*/ 	.byte	0x00, 0xf4, 0x21, 0x00


	//----- nvinfo : EIATTR_KPARAM_INFO
	.align		4
.L_23:
        /*0078*/ 	.byte	0x04, 0x17
        /*007a*/ 	.short	(.L_25 - .L_24)
.L_24:
        /*007c*/ 	.word	0x00000000
        /*0080*/ 	.short	0x0002
        /*0082*/ 	.short	0x0010
        /*0084*/ 	.byte	0x00, 0xf4, 0x21, 0x00


	//----- nvinfo : EIATTR_KPARAM_INFO
	.align		4
.L_25:
        /*0088*/ 	.byte	0x04, 0x17
        /*008a*/ 	.short	(.L_27 - .L_26)
.L_26:
        /*008c*/ 	.word	0x00000000
        /*0090*/ 	.short	0x0001
        /*0092*/ 	.short	0x0008
        /*0094*/ 	.byte	0x00, 0xf4, 0x21, 0x00


	//----- nvinfo : EIATTR_KPARAM_INFO
	.align		4
.L_27:
        /*0098*/ 	.byte	0x04, 0x17
        /*009a*/ 	.short	(.L_29 - .L_28)
.L_28:
        /*009c*/ 	.word	0x00000000
        /*00a0*/ 	.short	0x0000
        /*00a2*/ 	.short	0x0000
        /*00a4*/ 	.byte	0x00, 0xf4, 0x21, 0x00


	//----- nvinfo : EIATTR_SPARSE_MMA_MASK
	.align		4
.L_29:
        /*00a8*/ 	.byte	0x03, 0x50
        /*00aa*/ 	.short	0x0000


	//----- nvinfo : EIATTR_MAXREG_COUNT
	.align		4
        /*00ac*/ 	.byte	0x03, 0x1b
        /*00ae*/ 	.short	0x00ff


	//----- nvinfo : EIATTR_EXIT_INSTR_OFFSETS
	.align		4
        /*00b0*/ 	.byte	0x04, 0x1c
        /*00b2*/ 	.short	(.L_31 - .L_30)


	//   ....[0]....
.L_30:
        /*00b4*/ 	.word	0x00000940


	//----- nvinfo : EIATTR_REQNTID
	.align		4
.L_31:
        /*00b8*/ 	.byte	0x04, 0x10
        /*00ba*/ 	.short	(.L_33 - .L_32)
.L_32:
        /*00bc*/ 	.word	0x00000100
        /*00c0*/ 	.word	0x00000001
        /*00c4*/ 	.word	0x00000001


	//----- nvinfo : EIATTR_CBANK_PARAM_SIZE
	.align		4
.L_33:
        /*00c8*/ 	.byte	0x03, 0x19
        /*00ca*/ 	.short	0x004c


	//----- nvinfo : EIATTR_PARAM_CBANK
	.align		4
        /*00cc*/ 	.byte	0x04, 0x0a
        /*00ce*/ 	.short	(.L_35 - .L_34)
	.align		4
.L_34:
        /*00d0*/ 	.word	index@(.nv.constant0.triton_poi_fused_cat_26)
        /*00d4*/ 	.short	0x0210
        /*00d6*/ 	.short	0x004c


	//----- nvinfo : EIATTR_SW_WAR
	.align		4
.L_35:
        /*00d8*/ 	.byte	0x04, 0x36
        /*00da*/ 	.short	(.L_37 - .L_36)
.L_36:
        /*00dc*/ 	.word	0x00000008
.L_37:


//--------------------- .nv.callgraph             --------------------------
	.section	.nv.callgraph,"",@"SHT_CUDA_CALLGRAPH"
	.align	4
	.sectionentsize	8
	.align		4
        /*0000*/ 	.word	0x00000000
	.align		4
        /*0004*/ 	.word	0xffffffff
	.align		4
        /*0008*/ 	.word	0x00000000
	.align		4
        /*000c*/ 	.word	0xfffffffe
	.align		4
        /*0010*/ 	.word	0x00000000
	.align		4
        /*0014*/ 	.word	0xfffffffd
	.align		4
        /*0018*/ 	.word	0x00000000
	.align		4
        /*001c*/ 	.word	0xfffffffc


//--------------------- .text.triton_poi_fused_cat_26 --------------------------
	.section	.text.triton_poi_fused_cat_26,"ax",@progbits
	.align	128
        .global         triton_poi_fused_cat_26
        .type           triton_poi_fused_cat_26,@function
        .size           triton_poi_fused_cat_26,(.L_x_1 - triton_poi_fused_cat_26)
        .other          triton_poi_fused_cat_26,@"STO_CUDA_ENTRY STV_DEFAULT"
triton_poi_fused_cat_26:
.text.triton_poi_fused_cat_26:
[----:B------:R-:W-:Y:S01]  /*0000*/  LDC R1, c[0x0][0x28] ;  /* 0x00000a00ff017b82 */ /* 0x000fe20000000800 */
[----:B------:R-:W1:Y:S07]  /*0010*/  S2R R0, SR_TID.X ;  /* 0x0000000000007919 */ /* 0x000e6e0000002100 */
[----:B------:R-:W2:Y:S01]  /*0020*/  LDC.64 R6, c[0x0][0x220] ;  /* 0x00008800ff067b82 */ /* 0x000ea20000000a00 */
[----:B------:R-:W-:Y:S01]  /*0030*/  CS2R R12, SRZ ;  /* 0x00000000000c7805 */ /* 0x000fe2000001ff00 */
[----:B------:R-:W-:Y:S01]  /*0040*/  ULDC.64 UR4, c[0x0][0x208] ;  /* 0x0000820000047ab9 */ /* 0x000fe20000000a00 */
[----:B------:R-:W3:Y:S05]  /*0050*/  S2R R23, SR_CTAID.X ;  /* 0x0000000000177919 */ /* 0x000eea0000002500 */
[----:B------:R-:W4:Y:S01]  /*0060*/  LDC.64 R26, c[0x0][0x238] ;  /* 0x00008e00ff1a7b82 */ /* 0x000f220000000a00 */
[----:B------:R-:W-:-:S02]  /*0070*/  CS2R R8, SRZ ;  /* 0x0000000000087805 */ /* 0x000fc4000001ff00 */
[----:B------:R-:W-:Y:S01]  /*0080*/  CS2R R10, SRZ ;  /* 0x00000000000a7805 */ /* 0x000fe2000001ff00 */
[----:B------:R-:W-:Y:S01]  /*0090*/  ULDC.64 UR6, c[0x0][0x230] ;  /* 0x00008c0000067ab9 */ /* 0x000fe20000000a00 */
[----:B-1----:R-:W-:Y:S01]  /*00a0*/  IMAD.SHL.U32 R0, R0, 0x2, RZ ;  /* 0x0000000200007824 */ /* 0x002fe200078e00ff */
[----:B---3--:R-:W-:-:S04]  /*00b0*/  SHF.R.S32.HI R2, RZ, 0x16, R23 ;  /* 0x00000016ff027819 */ /* 0x008fc80000011417 */
[----:B------:R-:W-:Y:S02]  /*00c0*/  LOP3.LUT R0, R0, 0x1fe, RZ, 0xc0, !PT ;  /* 0x000001fe00007812 */ /* 0x000fe400078ec0ff */
[----:B------:R-:W-:-:S03]  /*00d0*/  SGXT R2, R2, 0x1 ;  /* 0x000000010202781a */ /* 0x000fc60000000200 */
[----:B------:R-:W-:-:S05]  /*00e0*/  IMAD R23, R23, 0x200, R0 ;  /* 0x0000020017177824 */ /* 0x000fca00078e0200 */
[-C--:B------:R-:W-:Y:S02]  /*00f0*/  LEA.HI R3, R2, R23.reuse, RZ, 0xa ;  /* 0x0000001702037211 */ /* 0x080fe400078f50ff */
[----:B------:R-:W-:Y:S02]  /*0100*/  SHF.R.S32.HI R0, RZ, 0x1f, R23 ;  /* 0x0000001fff007819 */ /* 0x000fe40000011417 */
[----:B------:R-:W-:Y:S02]  /*0110*/  SHF.R.S32.HI R14, RZ, 0xa, R3 ;  /* 0x0000000aff0e7819 */ /* 0x000fe40000011403 */
[----:B------:R-:W-:-:S03]  /*0120*/  LEA.HI R0, R0, R23, RZ, 0x5 ;  /* 0x0000001700007211 */ /* 0x000fc600078f28ff */
[----:B------:R-:W-:Y:S01]  /*0130*/  IMAD.HI R2, R14, 0x2aaaaaab, RZ ;  /* 0x2aaaaaab0e027827 */ /* 0x000fe200078e02ff */
[----:B------:R-:W-:Y:S02]  /*0140*/  SHF.R.S32.HI R21, RZ, 0x5, R0 ;  /* 0x00000005ff157819 */ /* 0x000fe40000011400 */
[----:B------:R-:W-:Y:S02]  /*0150*/  LOP3.LUT R0, R0, 0xffffffe0, RZ, 0xc0, !PT ;  /* 0xffffffe000007812 */ /* 0x000fe400078ec0ff */
[----:B------:R-:W-:-:S04]  /*0160*/  SHF.R.U32.HI R5, RZ, 0x1f, R2 ;  /* 0x0000001fff057819 */ /* 0x000fc80000011602 */
[----:B------:R-:W-:Y:S02]  /*0170*/  LEA.HI R5, R2, R5, RZ, 0x1a ;  /* 0x0000000502057211 */ /* 0x000fe400078fd0ff */
[----:B------:R-:W-:-:S03]  /*0180*/  LEA.HI R2, R21, R21, RZ, 0x5 ;  /* 0x0000001515027211 */ /* 0x000fc600078f28ff */
[----:B------:R-:W-:Y:S01]  /*0190*/  IMAD R14, R5, -0x180, R14 ;  /* 0xfffffe80050e7824 */ /* 0x000fe200078e020e */
[----:B------:R-:W-:Y:S01]  /*01a0*/  LOP3.LUT R2, R2, 0xffffffe0, RZ, 0xc0, !PT ;  /* 0xffffffe002027812 */ /* 0x000fe200078ec0ff */
[----:B------:R-:W1:Y:S03]  /*01b0*/  LDC.64 R4, c[0x0][0x228] ;  /* 0x00008a00ff047b82 */ /* 0x000e660000000a00 */
[----:B------:R-:W-:Y:S01]  /*01c0*/  ISETP.GT.AND P0, PT, R14, 0x7f, PT ;  /* 0x0000007f0e00780c */ /* 0x000fe20003f04270 */
[----:B------:R-:W-:-:S04]  /*01d0*/  IMAD.IADD R21, R21, 0x1, -R2 ;  /* 0x0000000115157824 */ /* 0x000fc800078e0a02 */
[----:B--2---:R-:W-:-:S04]  /*01e0*/  IMAD.WIDE R16, R21, 0x8, R6 ;  /* 0x0000000815107825 */ /* 0x004fc800078e0206 */
[----:B------:R-:W-:-:S04]  /*01f0*/  IMAD.IADD R19, R23, 0x1, -R0 ;  /* 0x0000000117137824 */ /* 0x000fc800078e0a00 */
[----:B------:R-:W2:Y:S01]  /*0200*/  @P0 LDG.E.EL.64 R12, desc[UR4][R16.64] ;  /* 0x00000004100c0981 */ /* 0x000ea2000c2e1b00 */
[----:B-1----:R-:W-:-:S05]  /*0210*/  IMAD.WIDE R24, R19, 0x8, R4 ;  /* 0x0000000813187825 */ /* 0x002fca00078e0204 */
[----:B------:R-:W3:Y:S01]  /*0220*/  @P0 LDG.E.EL.128 R8, desc[UR4][R24.64] ;  /* 0x0000000418080981 */ /* 0x000ee2000c2e1d00 */
[----:B------:R-:W-:Y:S02]  /*0230*/  CS2R R4, SRZ ;  /* 0x0000000000047805 */ /* 0x000fe4000001ff00 */
[----:B------:R-:W-:Y:S01]  /*0240*/  CS2R R6, SRZ ;  /* 0x0000000000067805 */ /* 0x000fe2000001ff00 */
[----:B----4-:R-:W-:-:S05]  /*0250*/  IMAD.WIDE R26, R19, 0x8, R26 ;  /* 0x00000008131a7825 */ /* 0x010fca00078e021a */
[----:B------:R1:W4:Y:S01]  /*0260*/  @P0 LDG.E.EL.128 R4, desc[UR4][R26.64] ;  /* 0x000000041a040981 */ /* 0x000322000c2e1d00 */
[----:B------:R-:W-:Y:S01]  /*0270*/  IMAD.HI R0, R23, 0x2aaaaaab, RZ ;  /* 0x2aaaaaab17007827 */ /* 0x000fe200078e02ff */
[----:B--2---:R-:W-:Y:S02]  /*0280*/  SEL R20, R13, RZ, P0 ;  /* 0x000000ff0d147207 */ /* 0x004fe40000000000 */
[----:B------:R-:W-:Y:S02]  /*0290*/  SEL R15, R12, RZ, P0 ;  /* 0x000000ff0c0f7207 */ /* 0x000fe40000000000 */
[----:B------:R-:W-:Y:S02]  /*02a0*/  SHF.R.U32.HI R2, RZ, 0x1b, R20 ;  /* 0x0000001bff027819 */ /* 0x000fe40000011614 */
[----:B------:R-:W-:Y:S02]  /*02b0*/  SHF.R.U32.HI R13, RZ, 0x1f, R0 ;  /* 0x0000001fff0d7819 */ /* 0x000fe40000011600 */
[----:B------:R-:W-:-:S02]  /*02c0*/  LOP3.LUT R2, R2, 0x10, RZ, 0xc0, !PT ;  /* 0x0000001002027812 */ /* 0x000fc400078ec0ff */
[----:B------:R-:W-:Y:S02]  /*02d0*/  LEA.HI.SX32 R0, R0, R13, 0x10 ;  /* 0x0000000d00007211 */ /* 0x000fe400078f82ff */
[----:B------:R-:W-:Y:S02]  /*02e0*/  IADD3 R22, P1, R2, R15, RZ ;  /* 0x0000000f02167210 */ /* 0x000fe40007f3e0ff */
[----:B---3--:R-:W-:Y:S01]  /*02f0*/  SEL R18, R9, RZ, P0 ;  /* 0x000000ff09127207 */ /* 0x008fe20000000000 */
[----:B-1----:R-:W-:Y:S01]  /*0300*/  IMAD.U32 R27, R0, 0x10000, RZ ;  /* 0x00010000001b7824 */ /* 0x002fe200078e00ff */
[----:B------:R-:W-:Y:S01]  /*0310*/  SEL R15, R8, RZ, P0 ;  /* 0x000000ff080f7207 */ /* 0x000fe20000000000 */
[----:B------:R-:W-:Y:S01]  /*0320*/  IMAD.SHL.U32 R8, R22, 0x40, RZ ;  /* 0x0000004016087824 */ /* 0x000fe200078e00ff */
[----:B------:R-:W-:Y:S01]  /*0330*/  SEL R12, R11, RZ, P0 ;  /* 0x000000ff0b0c7207 */ /* 0x000fe20000000000 */
[----:B------:R-:W-:Y:S01]  /*0340*/  IMAD.X R11, RZ, RZ, R20, P1 ;  /* 0x000000ffff0b7224 */ /* 0x000fe200008e0614 */
[----:B------:R-:W-:Y:S01]  /*0350*/  SHF.R.U32.HI R17, RZ, 0x19, R18 ;  /* 0x00000019ff117819 */ /* 0x000fe20000011612 */
[----:B------:R-:W-:Y:S01]  /*0360*/  IMAD.MOV.U32 R20, RZ, RZ, RZ ;  /* 0x000000ffff147224 */ /* 0x000fe200078e00ff */
[----:B------:R-:W-:-:S02]  /*0370*/  SEL R9, R10, RZ, P0 ;  /* 0x000000ff0a097207 */ /* 0x000fc40000000000 */
[----:B------:R-:W-:Y:S02]  /*0380*/  LEA R16, P2, R15, UR6, 0x2 ;  /* 0x000000060f107c11 */ /* 0x000fe4000f8410ff */
[----:B------:R-:W-:Y:S02]  /*0390*/  SHF.R.U32.HI R13, RZ, 0x19, R12 ;  /* 0x00000019ff0d7819 */ /* 0x000fe4000001160c */
[----:B------:R-:W-:Y:S02]  /*03a0*/  LOP3.LUT R17, R17, 0x40, RZ, 0xc0, !PT ;  /* 0x0000004011117812 */ /* 0x000fe400078ec0ff */
[----:B------:R-:W-:Y:S02]  /*03b0*/  LEA R2, P1, R9, UR6, 0x2 ;  /* 0x0000000609027c11 */ /* 0x000fe4000f8210ff */
[----:B------:R-:W-:Y:S02]  /*03c0*/  SHF.L.U64.HI R10, R22, 0x6, R11 ;  /* 0x00000006160a7819 */ /* 0x000fe4000001020b */
[----:B------:R-:W-:-:S02]  /*03d0*/  LOP3.LUT R13, R13, 0x40, RZ, 0xc0, !PT ;  /* 0x000000400d0d7812 */ /* 0x000fc400078ec0ff */
[----:B------:R-:W-:Y:S02]  /*03e0*/  LEA.HI.X R11, R15, UR7, R18, 0x2, P2 ;  /* 0x000000070f0b7c11 */ /* 0x000fe400090f1412 */
[----:B------:R-:W-:Y:S02]  /*03f0*/  IADD3 R16, P4, P3, R8, R16, R17 ;  /* 0x0000001008107210 */ /* 0x000fe40007b9e011 */
[----:B----4-:R-:W-:Y:S02]  /*0400*/  SEL R17, R4, RZ, P0 ;  /* 0x000000ff04117207 */ /* 0x010fe40000000000 */
[----:B------:R-:W-:Y:S02]  /*0410*/  SEL R18, R5, RZ, P0 ;  /* 0x000000ff05127207 */ /* 0x000fe40000000000 */
[----:B------:R-:W-:Y:S02]  /*0420*/  SEL R15, R6, RZ, P0 ;  /* 0x000000ff060f7207 */ /* 0x000fe40000000000 */
[----:B------:R-:W-:-:S02]  /*0430*/  SEL R4, R7, RZ, P0 ;  /* 0x000000ff07047207 */ /* 0x000fc40000000000 */
[----:B------:R-:W-:Y:S02]  /*0440*/  LEA.HI.X R9, R9, UR7, R12, 0x2, P1 ;  /* 0x0000000709097c11 */ /* 0x000fe400088f140c */
[----:B------:R-:W-:Y:S02]  /*0450*/  IADD3 R2, P2, P1, R8, R2, R13 ;  /* 0x0000000208027210 */ /* 0x000fe4000795e00d */
[----:B------:R-:W-:Y:S02]  /*0460*/  SHF.R.U32.HI R13, RZ, 0x19, R18 ;  /* 0x00000019ff0d7819 */ /* 0x000fe40000011612 */
[----:B------:R-:W-:Y:S02]  /*0470*/  LEA R6, P6, R15, UR6, 0x2 ;  /* 0x000000060f067c11 */ /* 0x000fe4000f8c10ff */
[----:B------:R-:W-:Y:S02]  /*0480*/  SHF.R.U32.HI R7, RZ, 0x19, R4 ;  /* 0x00000019ff077819 */ /* 0x000fe40000011604 */
[----:B------:R-:W-:-:S02]  /*0490*/  LEA R12, P5, R17, UR6, 0x2 ;  /* 0x00000006110c7c11 */ /* 0x000fc4000f8a10ff */
[----:B------:R-:W-:Y:S02]  /*04a0*/  LOP3.LUT R13, R13, 0x40, RZ, 0xc0, !PT ;  /* 0x000000400d0d7812 */ /* 0x000fe400078ec0ff */
[----:B------:R-:W-:Y:S02]  /*04b0*/  LEA.HI.X R15, R15, UR7, R4, 0x2, P6 ;  /* 0x000000070f0f7c11 */ /* 0x000fe4000b0f1404 */
[----:B------:R-:W-:Y:S02]  /*04c0*/  LOP3.LUT R7, R7, 0x40, RZ, 0xc0, !PT ;  /* 0x0000004007077812 */ /* 0x000fe400078ec0ff */
[----:B------:R-:W-:Y:S02]  /*04d0*/  LOP3.LUT R4, R3, 0xfffffc00, RZ, 0xc0, !PT ;  /* 0xfffffc0003047812 */ /* 0x000fe400078ec0ff */
[----:B------:R-:W-:Y:S01]  /*04e0*/  LEA.HI.X R5, R17, UR7, R18, 0x2, P5 ;  /* 0x0000000711057c11 */ /* 0x000fe2000a8f1412 */
[----:B------:R-:W-:Y:S01]  /*04f0*/  VIADD R18, R14, 0xffffff80 ;  /* 0xffffff800e127836 */ /* 0x000fe20000000000 */
[----:B------:R-:W-:-:S02]  /*0500*/  IADD3 R12, P5, P6, R8, R12, R13 ;  /* 0x0000000c080c7210 */ /* 0x000fc40007ebe00d */
[----:B------:R-:W-:Y:S01]  /*0510*/  IADD3.X R17, R10, R11, RZ, P4, P3 ;  /* 0x0000000b0a117210 */ /* 0x000fe200027e64ff */
[----:B------:R-:W-:Y:S01]  /*0520*/  IMAD.SHL.U32 R29, R18, 0x100, RZ ;  /* 0x00000100121d7824 */ /* 0x000fe200078e00ff */
[----:B------:R-:W-:Y:S01]  /*0530*/  IADD3 R8, P3, P4, R8, R6, R7 ;  /* 0x0000000608087210 */ /* 0x000fe20007c7e007 */
[----:B------:R-:W-:Y:S01]  /*0540*/  IMAD.IADD R7, R23, 0x1, -R4 ;  /* 0x0000000117077824 */ /* 0x000fe200078e0a04 */
[C---:B------:R-:W-:Y:S01]  /*0550*/  IADD3.X R3, R10.reuse, R9, RZ, P2, P1 ;  /* 0x000000090a037210 */ /* 0x040fe200017e24ff */
[C---:B------:R-:W-:Y:S01]  /*0560*/  IMAD.WIDE R16, R29.reuse, 0x4, R16 ;  /* 0x000000041d107825 */ /* 0x040fe200078e0210 */
[C---:B------:R-:W-:Y:S02]  /*0570*/  IADD3.X R13, R10.reuse, R5, RZ, P5, P6 ;  /* 0x000000050a0d7210 */ /* 0x040fe40002fec4ff */
[----:B------:R-:W-:Y:S01]  /*0580*/  IADD3.X R9, R10, R15, RZ, P3, P4 ;  /* 0x0000000f0a097210 */ /* 0x000fe20001fe84ff */
[----:B------:R-:W-:Y:S01]  /*0590*/  IMAD R25, R0, 0x40000, R7 ;  /* 0x0004000000197824 */ /* 0x000fe200078e0207 */
[----:B------:R-:W1:Y:S01]  /*05a0*/  LDC.64 R10, c[0x0][0x240] ;  /* 0x00009000ff0a7b82 */ /* 0x000e620000000a00 */
[----:B------:R-:W-:Y:S01]  /*05b0*/  ISETP.GE.AND P1, PT, R14, 0x80, PT ;  /* 0x000000800e00780c */ /* 0x000fe20003f26270 */
[----:B------:R-:W-:-:S04]  /*05c0*/  IMAD.WIDE R2, R29, 0x4, R2 ;  /* 0x000000041d027825 */ /* 0x000fc800078e0202 */
[C---:B------:R-:W-:Y:S02]  /*05d0*/  IMAD.WIDE R12, R29.reuse, 0x4, R12 ;  /* 0x000000041d0c7825 */ /* 0x040fe400078e020c */
[----:B------:R-:W2:Y:S02]  /*05e0*/  LDC.64 R6, c[0x0][0x218] ;  /* 0x00008600ff067b82 */ /* 0x000ea40000000a00 */
[----:B------:R-:W-:-:S04]  /*05f0*/  IMAD.WIDE R8, R29, 0x4, R8 ;  /* 0x000000041d087825 */ /* 0x000fc800078e0208 */
[----:B------:R-:W-:Y:S02]  /*0600*/  IMAD R29, R0, -0x60000, R23 ;  /* 0xfffa0000001d7824 */ /* 0x000fe400078e0217 */
[----:B------:R-:W3:Y:S01]  /*0610*/  LDC.64 R14, c[0x0][0x210] ;  /* 0x00008400ff0e7b82 */ /* 0x000ee20000000a00 */
[----:B------:R-:W-:Y:S02]  /*0620*/  IMAD R25, R18, 0x400, R25 ;  /* 0x0000040012197824 */ /* 0x000fe400078e0219 */
[----:B------:R-:W-:Y:S02]  /*0630*/  IMAD R29, R0, 0x20000, R29 ;  /* 0x00020000001d7824 */ /* 0x000fe400078e021d */
[----:B------:R-:W-:Y:S02]  /*0640*/  IMAD.MOV.U32 R18, RZ, RZ, RZ ;  /* 0x000000ffff127224 */ /* 0x000fe400078e00ff */
[C---:B------:R-:W-:Y:S01]  /*0650*/  IMAD.WIDE R16, R27.reuse, 0x4, R16 ;  /* 0x000000041b107825 */ /* 0x040fe200078e0210 */
[----:B------:R-:W4:Y:S03]  /*0660*/  LDC.64 R4, c[0x0][0x248] ;  /* 0x00009200ff047b82 */ /* 0x000f260000000a00 */
[----:B------:R-:W-:Y:S01]  /*0670*/  IMAD.MOV.U32 R0, RZ, RZ, RZ ;  /* 0x000000ffff007224 */ /* 0x000fe200078e00ff */
[----:B------:R5:W4:Y:S01]  /*0680*/  @P0 LDG.E.EL R18, desc[UR4][R16.64] ;  /* 0x0000000410120981 */ /* 0x000b22000c2e1900 */
[----:B------:R-:W-:-:S04]  /*0690*/  IMAD.WIDE R12, R27, 0x4, R12 ;  /* 0x000000041b0c7825 */ /* 0x000fc800078e020c */
[----:B------:R-:W-:Y:S01]  /*06a0*/  IMAD.MOV.U32 R22, RZ, RZ, RZ ;  /* 0x000000ffff167224 */ /* 0x000fe200078e00ff */
[----:B------:R-:W4:Y:S01]  /*06b0*/  @P0 LDG.E.EL R0, desc[UR4][R12.64] ;  /* 0x000000040c000981 */ /* 0x000f22000c2e1900 */
[----:B------:R-:W-:-:S04]  /*06c0*/  IMAD.WIDE R2, R27, 0x4, R2 ;  /* 0x000000041b027825 */ /* 0x000fc800078e0202 */
[----:B------:R-:W-:Y:S01]  /*06d0*/  IMAD.WIDE R8, R27, 0x4, R8 ;  /* 0x000000041b087825 */ /* 0x000fe200078e0208 */
[----:B------:R-:W-:Y:S01]  /*06e0*/  CS2R R26, SRZ ;  /* 0x00000000001a7805 */ /* 0x000fe2000001ff00 */
[----:B------:R2:W4:Y:S02]  /*06f0*/  @P0 LDG.E.EL R20, desc[UR4][R2.64] ;  /* 0x0000000402140981 */ /* 0x000524000c2e1900 */
[----:B-1----:R-:W-:Y:S02]  /*0700*/  IMAD.WIDE R10, R19, 0x4, R10 ;  /* 0x00000004130a7825 */ /* 0x002fe400078e020a */
[----:B------:R1:W4:Y:S02]  /*0710*/  @P0 LDG.E.EL R22, desc[UR4][R8.64] ;  /* 0x0000000408160981 */ /* 0x000324000c2e1900 */
[----:B--2---:R-:W-:Y:S02]  /*0720*/  IMAD.WIDE R6, R25, 0x4, R6 ;  /* 0x0000000419067825 */ /* 0x004fe400078e0206 */
[----:B------:R2:W4:Y:S02]  /*0730*/  @P0 LDG.E.EL.64 R26, desc[UR4][R10.64] ;  /* 0x000000040a1a0981 */ /* 0x000524000c2e1b00 */
[----:B---3--:R-:W-:Y:S01]  /*0740*/  IMAD.WIDE R24, R29, 0x4, R14 ;  /* 0x000000041d187825 */ /* 0x008fe200078e020e */
[----:B------:R-:W-:-:S02]  /*0750*/  CS2R R14, SRZ ;  /* 0x00000000000e7805 */ /* 0x000fc4000001ff00 */
[----:B-----5:R-:W-:Y:S01]  /*0760*/  CS2R R16, SRZ ;  /* 0x0000000000107805 */ /* 0x020fe2000001ff00 */
[----:B----4-:R-:W-:Y:S01]  /*0770*/  IMAD.WIDE R4, R21, 0x4, R4 ;  /* 0x0000000415047825 */ /* 0x010fe200078e0204 */
[----:B0-----:R-:W-:Y:S01]  /*0780*/  CS2R R2, SRZ ;  /* 0x0000000000027805 */ /* 0x001fe2000001ff00 */
[----:B-1----:R-:W0:Y:S01]  /*0790*/  LDC.64 R8, c[0x0][0x250] ;  /* 0x00009400ff087b82 */ /* 0x002e220000000a00 */
[----:B------:R1:W3:Y:S04]  /*07a0*/  @P0 LDG.E.64 R14, desc[UR4][R6.64] ;  /* 0x00000004060e0981 */ /* 0x0002e8000c1e1b00 */
[----:B------:R-:W4:Y:S04]  /*07b0*/  @P0 LDG.E.EL R16, desc[UR4][R4.64] ;  /* 0x0000000404100981 */ /* 0x000f28000c2e1900 */
[----:B------:R3:W5:Y:S04]  /*07c0*/  @P0 LDG.E.EL R17, desc[UR4][R4.64] ;  /* 0x0000000404110981 */ /* 0x000768000c2e1900 */
[----:B------:R-:W5:Y:S01]  /*07d0*/  @!P1 LDG.E.64 R2, desc[UR4][R24.64] ;  /* 0x0000000418029981 */ /* 0x000f62000c1e1b00 */
[----:B0-----:R-:W-:Y:S01]  /*07e0*/  IMAD.WIDE R8, R23, 0x4, R8 ;  /* 0x0000000417087825 */ /* 0x001fe200078e0208 */
[----:B--2---:R-:W-:-:S02]  /*07f0*/  SEL R11, R18, RZ, P0 ;  /* 0x000000ff120b7207 */ /* 0x004fc40000000000 */
[----:B------:R-:W-:Y:S02]  /*0800*/  SEL R0, R0, RZ, P0 ;  /* 0x000000ff00007207 */ /* 0x000fe40000000000 */
[----:B------:R-:W-:-:S03]  /*0810*/  SEL R20, R20, RZ, P0 ;  /* 0x000000ff14147207 */ /* 0x000fc60000000000 */
[----:B------:R-:W-:Y:S01]  /*0820*/  FADD R0, -R11, R0 ;  /* 0x000000000b007221 */ /* 0x000fe20000000100 */
[----:B------:R-:W-:Y:S02]  /*0830*/  SEL R22, R22, RZ, P0 ;  /* 0x000000ff16167207 */ /* 0x000fe40000000000 */
[----:B------:R-:W-:-:S03]  /*0840*/  SEL R26, R26, RZ, P0 ;  /* 0x000000ff1a1a7207 */ /* 0x000fc60000000000 */
[----:B-1----:R-:W-:Y:S01]  /*0850*/  FADD R7, -R20, R22 ;  /* 0x0000001614077221 */ /* 0x002fe20000000100 */
[----:B------:R-:W-:Y:S01]  /*0860*/  SEL R27, R27, RZ, P0 ;  /* 0x000000ff1b1b7207 */ /* 0x000fe20000000000 */
[----:B------:R-:W-:-:S04]  /*0870*/  FFMA R26, R0, R26, R11 ;  /* 0x0000001a001a7223 */ /* 0x000fc8000000000b */
[----:B------:R-:W-:Y:S01]  /*0880*/  FFMA R27, R7, R27, R20 ;  /* 0x0000001b071b7223 */ /* 0x000fe20000000014 */
[----:B---3--:R-:W-:Y:S02]  /*0890*/  SEL R5, R14, RZ, P0 ;  /* 0x000000ff0e057207 */ /* 0x008fe40000000000 */
[----:B------:R-:W-:Y:S02]  /*08a0*/  SEL R0, R15, RZ, P0 ;  /* 0x000000ff0f007207 */ /* 0x000fe40000000000 */
[----:B----4-:R-:W-:Y:S01]  /*08b0*/  SEL R16, R16, RZ, P0 ;  /* 0x000000ff10107207 */ /* 0x010fe20000000000 */
[----:B------:R-:W-:Y:S02]  /*08c0*/  FADD R26, -R5, R26 ;  /* 0x0000001a051a7221 */ /* 0x000fe40000000100 */
[----:B------:R-:W-:Y:S01]  /*08d0*/  FADD R27, -R0, R27 ;  /* 0x0000001b001b7221 */ /* 0x000fe20000000100 */
[----:B-----5:R-:W-:Y:S02]  /*08e0*/  SEL R17, R17, RZ, P0 ;  /* 0x000000ff11117207 */ /* 0x020fe40000000000 */
[----:B------:R-:W-:Y:S01]  /*08f0*/  SEL R2, R2, RZ, !P1 ;  /* 0x000000ff02027207 */ /* 0x000fe20004800000 */
[----:B------:R-:W-:Y:S01]  /*0900*/  @P1 FFMA R2, R26, R16, R5 ;  /* 0x000000101a021223 */ /* 0x000fe20000000005 */
[----:B------:R-:W-:Y:S01]  /*0910*/  SEL R3, R3, RZ, !P1 ;  /* 0x000000ff03037207 */ /* 0x000fe20004800000 */
[----:B------:R-:W-:-:S05]  /*0920*/  @P1 FFMA R3, R27, R17, R0 ;  /* 0x000000111b031223 */ /* 0x000fca0000000000 */
[----:B------:R-:W-:Y:S01]  /*0930*/  STG.E.64 desc[UR4][R8.64], R2 ;  /* 0x0000000208007986 */ /* 0x000fe2000c101b04 */
[----:B------:R-:W-:Y:S05]  /*0940*/  EXIT ;  /* 0x000000000000794d */ /* 0x000fea0003800000 */
.L_x_0:
[----:B------:R-:W-:-:S00]  /*0950*/  BRA `(.L_x_0) ;  /* 0xfffffffc00fc7947 */ /* 0x000fc0000383ffff */
[----:B------:R-:W-:-:S00]  /*0960*/  NOP ;  /* 0x0000000000007918 */ /* 0x000fc00000000000 */
        /* <DEDUP_REMOVED lines=9> */
.L_x_1:


//--------------------- .nv.constant0.triton_poi_fused_cat_26 --------------------------
	.section	.nv.constant0.triton_poi_fused_cat_26,"a",@progbits
	.sectionflags	@""
	.align	4
.nv.constant0.triton_poi_fused_cat_26:
	.zero		604
